//
// Generated by NVIDIA NVVM Compiler
//
// Compiler Build ID: CL-36424714
// Cuda compilation tools, release 13.0, V13.0.88
// Based on NVVM 20.0.0
//

.version 9.0
.target sm_100
.address_size 64

	// .globl	_Z8helloGPUv
.extern .func  (.param .b32 func_retval0) vprintf
(
	.param .b64 vprintf_param_0,
	.param .b64 vprintf_param_1
)
;
.global .align 1 .b8 $str[21] = {72, 101, 108, 108, 111, 32, 102, 114, 111, 109, 32, 116, 104, 101, 32, 103, 80, 85, 46, 10};

.visible .entry _Z8helloGPUv()
{
	.reg .b32 	%r<3>;
	.reg .b64 	%rd<3>;

	mov.u64 	%rd1, $str;
	cvta.global.u64 	%rd2, %rd1;
	{ // callseq 0, 0
	.param .b64 param0;
	st.param.b64 	[param0], %rd2;
	.param .b64 param1;
	st.param.b64 	[param1], 0;
	.param .b32 retval0;
	call.uni (retval0), 
	vprintf, 
	(
	param0, 
	param1
	);
	ld.param.b32 	%r1, [retval0];
	} // callseq 0
	ret;

}


// ===== COMPILED SASS (sm_100) =====

	.target	sm_100

	.elftype	@"ET_EXEC"


//--------------------- .note.nv.tkinfo           --------------------------
	.section	.note.nv.tkinfo,"",@"SHT_NOTE"
	.sectionflags	@"SHF_NOTE_NV_TKINFO"
	.tkinfo
        /*0018*/ 	.word	0x00000002
        /*0030*/ 	.string	""
        /*0030*/ 	.string	"ptxas"
        /*0030*/ 	.string	"Cuda compilation tools, release 13.0, V13.0.88"
        /*0030*/ 	.string	"Build cuda_13.0.r13.0/compiler.36424714_0"
        /*0030*/ 	.string	"-arch sm_100 -m 64 "



//--------------------- .note.nv.cuinfo           --------------------------
	.section	.note.nv.cuinfo,"",@"SHT_NOTE"
	.sectionflags	@"SHF_NOTE_NV_CUINFO"
        /*0018*/ 	.short	0x0002
        /*001a*/ 	.short	0x0064
        /*001c*/ 	.short	0x0082
	.zero		2


//--------------------- .nv.info                  --------------------------
	.section	.nv.info,"",@"SHT_CUDA_INFO"
	.align	4


	//----- nvinfo : EIATTR_REGCOUNT
	.align		4
        /*0000*/ 	.byte	0x04, 0x2f
        /*0002*/ 	.short	(.L_2 - .L_1)
	.align		4
.L_1:
        /*0004*/ 	.word	index@(_Z8helloGPUv)
        /*0008*/ 	.word	0x00000018


	//----- nvinfo : EIATTR_FRAME_SIZE
	.align		4
.L_2:
        /*000c*/ 	.byte	0x04, 0x11
        /*000e*/ 	.short	(.L_4 - .L_3)
	.align		4
.L_3:
        /*0010*/ 	.word	index@(_Z8helloGPUv)
        /*0014*/ 	.word	0x00000000


	//----- nvinfo : EIATTR_MIN_STACK_SIZE
	.align		4
.L_4:
        /*0018*/ 	.byte	0x04, 0x12
        /*001a*/ 	.short	(.L_6 - .L_5)
	.align		4
.L_5:
        /*001c*/ 	.word	index@(_Z8helloGPUv)
        /*0020*/ 	.word	0x00000000
.L_6:


//--------------------- .nv.compat                --------------------------
	.section	.nv.compat,"",@"SHT_CUDA_COMPAT_INFO"
	.align	4
        /*0000*/ 	.byte	0x02, 0x09, 0x00, 0x00, 0x02, 0x02, 0x01, 0x00, 0x02, 0x05, 0x05, 0x00, 0x03, 0x07, 0x01, 0x01
        /*0010*/ 	.byte	0x02, 0x03, 0x00, 0x00, 0x02, 0x06, 0x01, 0x00, 0x04, 0x0b, 0x08, 0x00, 0x09, 0x00, 0x00, 0x00
        /*0020*/ 	.byte	0x00, 0x00, 0x00, 0x00


//--------------------- .nv.info._Z8helloGPUv     --------------------------
	.section	.nv.info._Z8helloGPUv,"",@"SHT_CUDA_INFO"
	.sectionflags	@""
	.align	4


	//----- nvinfo : EIATTR_CUDA_API_VERSION
	.align		4
        /*0000*/ 	.byte	0x04, 0x37
        /*0002*/ 	.short	(.L_8 - .L_7)
.L_7:
        /*0004*/ 	.word	0x00000082


	//----- nvinfo : EIATTR_SPARSE_MMA_MASK
	.align		4
.L_8:
        /*0008*/ 	.byte	0x03, 0x50
        /*000a*/ 	.short	0x0000


	//----- nvinfo : EIATTR_MAXREG_COUNT
	.align		4
        /*000c*/ 	.byte	0x03, 0x1b
        /*000e*/ 	.short	0x00ff


	//----- nvinfo : EIATTR_EXTERNS
	.align		4
        /*0010*/ 	.byte	0x04, 0x0f
        /*0012*/ 	.short	(.L_10 - .L_9)


	//   ....[0]....
	.align		4
.L_9:
        /*0014*/ 	.word	index@(vprintf)


	//----- nvinfo : EIATTR_MERCURY_ISA_VERSION
	.align		4
.L_10:
        /*0018*/ 	.byte	0x03, 0x5f
        /*001a*/ 	.short	0x0101


	//----- nvinfo : EIATTR_VRC_CTA_INIT_COUNT
	.align		4
        /*001c*/ 	.byte	0x02, 0x4a
	.zero		1
	.zero		1


	//----- nvinfo : EIATTR_SYSCALL_OFFSETS
	.align		4
        /*0020*/ 	.byte	0x04, 0x46
        /*0022*/ 	.short	(.L_12 - .L_11)


	//   ....[0]....
.L_11:
        /*0024*/ 	.word	0x00000080


	//----- nvinfo : EIATTR_EXIT_INSTR_OFFSETS
	.align		4
.L_12:
        /*0028*/ 	.byte	0x04, 0x1c
        /*002a*/ 	.short	(.L_14 - .L_13)


	//   ....[0]....
.L_13:
        /*002c*/ 	.word	0x00000090


	//----- nvinfo : EIATTR_SW_WAR
	.align		4
.L_14:
        /*0030*/ 	.byte	0x04, 0x36
        /*0032*/ 	.short	(.L_16 - .L_15)
.L_15:
        /*0034*/ 	.word	0x00000008
.L_16:


//--------------------- .nv.callgraph             --------------------------
	.section	.nv.callgraph,"",@"SHT_CUDA_CALLGRAPH"
	.align	4
	.sectionentsize	8
	.align		4
        /*0000*/ 	.word	0x00000000
	.align		4
        /*0004*/ 	.word	0xffffffff
	.align		4
        /*0008*/ 	.word	index@(_Z8helloGPUv)
	.align		4
        /*000c*/ 	.word	index@(vprintf)
	.align		4
        /*0010*/ 	.word	0x00000000
	.align		4
        /*0014*/ 	.word	0xfffffffe
	.align		4
        /*0018*/ 	.word	0x00000000
	.align		4
        /*001c*/ 	.word	0xfffffffd
	.align		4
        /*0020*/ 	.word	0x00000000
	.align		4
        /*0024*/ 	.word	0xfffffffc


//--------------------- .nv.constant4             --------------------------
	.section	.nv.constant4,"a",@progbits
	.align	8
	.align		8
.nv.constant4:
        /*0000*/ 	.dword	vprintf
	.align		8
        /*0008*/ 	.dword	$str


//--------------------- .text._Z8helloGPUv        --------------------------
	.section	.text._Z8helloGPUv,"ax",@progbits
	.align	128
        .global         _Z8helloGPUv
        .type           _Z8helloGPUv,@function
        .size           _Z8helloGPUv,(.L_x_2 - _Z8helloGPUv)
        .other          _Z8helloGPUv,@"STO_CUDA_ENTRY STV_DEFAULT"
_Z8helloGPUv:
.text._Z8helloGPUv:
[----:B------:R-:W0:Y:S01]  /*0000*/  LDC R1, c[0x0][0x37c] ;  /* 0x0000df00ff017b82 */ /* 0x000e220000000800 */
[----:B------:R-:W-:Y:S01]  /*0010*/  MOV R0, 0x0 ;  /* 0x0000000000007802 */ /* 0x000fe20000000f00 */
[----:B------:R-:W1:Y:S01]  /*0020*/  LDCU.64 UR4, c[0x4][0x8] ;  /* 0x01000100ff0477ac */ /* 0x000e620008000a00 */
[----:B------:R-:W-:-:S05]  /*0030*/  CS2R R6, SRZ ;  /* 0x0000000000067805 */ /* 0x000fca000001ff00 */
[----:B------:R2:W3:Y:S01]  /*0040*/  LDC.64 R2, c[0x4][R0] ;  /* 0x0100000000027b82 */ /* 0x0004e20000000a00 */
[----:B-1----:R-:W-:Y:S02]  /*0050*/  IMAD.U32 R4, RZ, RZ, UR4 ;  /* 0x00000004ff047e24 */ /* 0x002fe4000f8e00ff */
[----:B--2---:R-:W-:-:S07]  /*0060*/  IMAD.U32 R5, RZ, RZ, UR5 ;  /* 0x00000005ff057e24 */ /* 0x004fce000f8e00ff */
[----:B------:R-:W-:-:S07]  /*0070*/  LEPC R20, `(.L_x_0) ;  /* 0x000000001014794e */ /* 0x000fce0000000000 */
[----:B0--3--:R-:W-:Y:S05]  /*0080*/  CALL.ABS.NOINC R2 ;  /* 0x0000000002007343 */ /* 0x009fea0003c00000 */
.L_x_0:
[----:B------:R-:W-:Y:S05]  /*0090*/  EXIT ;  /* 0x000000000000794d */ /* 0x000fea0003800000 */
.L_x_1:
[----:B------:R-:W-:-:S00]  /*00a0*/  BRA `(.L_x_1) ;  /* 0xfffffffc00fc7947 */ /* 0x000fc0000383ffff */
[----:B------:R-:W-:-:S00]  /*00b0*/  NOP ;  /* 0x0000000000007918 */ /* 0x000fc00000000000 */
        /* <DEDUP_REMOVED lines=12> */
.L_x_2:


//--------------------- .nv.global.init           --------------------------
	.section	.nv.global.init,"aw",@progbits
.nv.global.init:
	.type		$str,@object
	.size		$str,(.L_0 - $str)
$str:
        /*0000*/ 	.byte	0x48, 0x65, 0x6c, 0x6c, 0x6f, 0x20, 0x66, 0x72, 0x6f, 0x6d, 0x20, 0x74, 0x68, 0x65, 0x20, 0x67
        /*0010*/ 	.byte	0x50, 0x55, 0x2e, 0x0a, 0x00
.L_0:


//--------------------- .nv.shared.reserved.0     --------------------------
	.section	.nv.shared.reserved.0,"aw",@nobits
	.weak		__nv_reservedSMEM_offset_0_alias
	.size		__nv_reservedSMEM_offset_0_alias, 0, 64
	.other		__nv_reservedSMEM_offset_0_alias,@"STO_CUDA_RESERVED_SHARED STV_DEFAULT"
__nv_reservedSMEM_offset_0_alias:
	.zero		0
	.zero		64


//--------------------- .nv.constant0._Z8helloGPUv --------------------------
	.section	.nv.constant0._Z8helloGPUv,"a",@progbits
	.sectionflags	@""
	.align	4
.nv.constant0._Z8helloGPUv:
	.zero		896


//--------------------- SYMBOLS --------------------------

	.type		.nv.reservedSmem.offset0,@object
	.size		.nv.reservedSmem.offset0,0x4
	.type		vprintf,@function
